//
// Generated by NVIDIA NVVM Compiler
//
// Compiler Build ID: CL-36424714
// Cuda compilation tools, release 13.0, V13.0.88
// Based on NVVM 20.0.0
//

.version 9.0
.target sm_100
.address_size 64

	// .globl	_Z17vector_add_kernelPKfS0_Pfi

.visible .entry _Z17vector_add_kernelPKfS0_Pfi(
	.param .u64 .ptr .align 1 _Z17vector_add_kernelPKfS0_Pfi_param_0,
	.param .u64 .ptr .align 1 _Z17vector_add_kernelPKfS0_Pfi_param_1,
	.param .u64 .ptr .align 1 _Z17vector_add_kernelPKfS0_Pfi_param_2,
	.param .u32 _Z17vector_add_kernelPKfS0_Pfi_param_3
)
{
	.reg .pred 	%p<2>;
	.reg .b32 	%r<6>;
	.reg .b32 	%f<4>;
	.reg .b64 	%rd<11>;

	ld.param.u64 	%rd1, [_Z17vector_add_kernelPKfS0_Pfi_param_0];
	ld.param.u64 	%rd2, [_Z17vector_add_kernelPKfS0_Pfi_param_1];
	ld.param.u64 	%rd3, [_Z17vector_add_kernelPKfS0_Pfi_param_2];
	ld.param.u32 	%r2, [_Z17vector_add_kernelPKfS0_Pfi_param_3];
	mov.u32 	%r3, %ctaid.x;
	mov.u32 	%r4, %ntid.x;
	mov.u32 	%r5, %tid.x;
	mad.lo.s32 	%r1, %r3, %r4, %r5;
	setp.ge.s32 	%p1, %r1, %r2;
	@%p1 bra 	$L__BB0_2;
	cvta.to.global.u64 	%rd4, %rd1;
	cvta.to.global.u64 	%rd5, %rd2;
	cvta.to.global.u64 	%rd6, %rd3;
	mul.wide.s32 	%rd7, %r1, 4;
	add.s64 	%rd8, %rd4, %rd7;
	ld.global.f32 	%f1, [%rd8];
	add.s64 	%rd9, %rd5, %rd7;
	ld.global.f32 	%f2, [%rd9];
	add.f32 	%f3, %f1, %f2;
	add.s64 	%rd10, %rd6, %rd7;
	st.global.f32 	[%rd10], %f3;
$L__BB0_2:
	ret;

}


// ===== COMPILED SASS (sm_100) =====

	.target	sm_100

	.elftype	@"ET_EXEC"


//--------------------- .note.nv.tkinfo           --------------------------
	.section	.note.nv.tkinfo,"",@"SHT_NOTE"
	.sectionflags	@"SHF_NOTE_NV_TKINFO"
	.tkinfo
        /*0018*/ 	.word	0x00000002
        /*0030*/ 	.string	""
        /*0030*/ 	.string	"ptxas"
        /*0030*/ 	.string	"Cuda compilation tools, release 13.0, V13.0.88"
        /*0030*/ 	.string	"Build cuda_13.0.r13.0/compiler.36424714_0"
        /*0030*/ 	.string	"-arch sm_100 -m 64 "



//--------------------- .note.nv.cuinfo           --------------------------
	.section	.note.nv.cuinfo,"",@"SHT_NOTE"
	.sectionflags	@"SHF_NOTE_NV_CUINFO"
        /*0018*/ 	.short	0x0002
        /*001a*/ 	.short	0x0064
        /*001c*/ 	.short	0x0082
	.zero		2


//--------------------- .nv.info                  --------------------------
	.section	.nv.info,"",@"SHT_CUDA_INFO"
	.align	4


	//----- nvinfo : EIATTR_REGCOUNT
	.align		4
        /*0000*/ 	.byte	0x04, 0x2f
        /*0002*/ 	.short	(.L_1 - .L_0)
	.align		4
.L_0:
        /*0004*/ 	.word	index@(_Z17vector_add_kernelPKfS0_Pfi)
        /*0008*/ 	.word	0x0000000c


	//----- nvinfo : EIATTR_FRAME_SIZE
	.align		4
.L_1:
        /*000c*/ 	.byte	0x04, 0x11
        /*000e*/ 	.short	(.L_3 - .L_2)
	.align		4
.L_2:
        /*0010*/ 	.word	index@(_Z17vector_add_kernelPKfS0_Pfi)
        /*0014*/ 	.word	0x00000000


	//----- nvinfo : EIATTR_MIN_STACK_SIZE
	.align		4
.L_3:
        /*0018*/ 	.byte	0x04, 0x12
        /*001a*/ 	.short	(.L_5 - .L_4)
	.align		4
.L_4:
        /*001c*/ 	.word	index@(_Z17vector_add_kernelPKfS0_Pfi)
        /*0020*/ 	.word	0x00000000
.L_5:


//--------------------- .nv.compat                --------------------------
	.section	.nv.compat,"",@"SHT_CUDA_COMPAT_INFO"
	.align	4
        /*0000*/ 	.byte	0x02, 0x09, 0x00, 0x00, 0x02, 0x02, 0x01, 0x00, 0x02, 0x05, 0x05, 0x00, 0x03, 0x07, 0x01, 0x01
        /*0010*/ 	.byte	0x02, 0x03, 0x00, 0x00, 0x02, 0x06, 0x01, 0x00, 0x04, 0x0b, 0x08, 0x00, 0x09, 0x00, 0x00, 0x00
        /*0020*/ 	.byte	0x00, 0x00, 0x00, 0x00


//--------------------- .nv.info._Z17vector_add_kernelPKfS0_Pfi --------------------------
	.section	.nv.info._Z17vector_add_kernelPKfS0_Pfi,"",@"SHT_CUDA_INFO"
	.sectionflags	@""
	.align	4


	//----- nvinfo : EIATTR_CUDA_API_VERSION
	.align		4
        /*0000*/ 	.byte	0x04, 0x37
        /*0002*/ 	.short	(.L_7 - .L_6)
.L_6:
        /*0004*/ 	.word	0x00000082


	//----- nvinfo : EIATTR_KPARAM_INFO
	.align		4
.L_7:
        /*0008*/ 	.byte	0x04, 0x17
        /*000a*/ 	.short	(.L_9 - .L_8)
.L_8:
        /*000c*/ 	.word	0x00000000
        /*0010*/ 	.short	0x0003
        /*0012*/ 	.short	0x0018
        /*0014*/ 	.byte	0x00, 0xf0, 0x11, 0x00


	//----- nvinfo : EIATTR_KPARAM_INFO
	.align		4
.L_9:
        /*0018*/ 	.byte	0x04, 0x17
        /*001a*/ 	.short	(.L_11 - .L_10)
.L_10:
        /*001c*/ 	.word	0x00000000
        /*0020*/ 	.short	0x0002
        /*0022*/ 	.short	0x0010
        /*0024*/ 	.byte	0x00, 0xf5, 0x21, 0x00


	//----- nvinfo : EIATTR_KPARAM_INFO
	.align		4
.L_11:
        /*0028*/ 	.byte	0x04, 0x17
        /*002a*/ 	.short	(.L_13 - .L_12)
.L_12:
        /*002c*/ 	.word	0x00000000
        /*0030*/ 	.short	0x0001
        /*0032*/ 	.short	0x0008
        /*0034*/ 	.byte	0x00, 0xf5, 0x21, 0x00


	//----- nvinfo : EIATTR_KPARAM_INFO
	.align		4
.L_13:
        /*0038*/ 	.byte	0x04, 0x17
        /*003a*/ 	.short	(.L_15 - .L_14)
.L_14:
        /*003c*/ 	.word	0x00000000
        /*0040*/ 	.short	0x0000
        /*0042*/ 	.short	0x0000
        /*0044*/ 	.byte	0x00, 0xf5, 0x21, 0x00


	//----- nvinfo : EIATTR_SPARSE_MMA_MASK
	.align		4
.L_15:
        /*0048*/ 	.byte	0x03, 0x50
        /*004a*/ 	.short	0x0000


	//----- nvinfo : EIATTR_MAXREG_COUNT
	.align		4
        /*004c*/ 	.byte	0x03, 0x1b
        /*004e*/ 	.short	0x00ff


	//----- nvinfo : EIATTR_MERCURY_ISA_VERSION
	.align		4
        /*0050*/ 	.byte	0x03, 0x5f
        /*0052*/ 	.short	0x0101


	//----- nvinfo : EIATTR_VRC_CTA_INIT_COUNT
	.align		4
        /*0054*/ 	.byte	0x02, 0x4a
	.zero		1
	.zero		1


	//----- nvinfo : EIATTR_EXIT_INSTR_OFFSETS
	.align		4
        /*0058*/ 	.byte	0x04, 0x1c
        /*005a*/ 	.short	(.L_17 - .L_16)


	//   ....[0]....
.L_16:
        /*005c*/ 	.word	0x00000070


	//   ....[1]....
        /*0060*/ 	.word	0x00000130


	//----- nvinfo : EIATTR_CBANK_PARAM_SIZE
	.align		4
.L_17:
        /*0064*/ 	.byte	0x03, 0x19
        /*0066*/ 	.short	0x001c


	//----- nvinfo : EIATTR_PARAM_CBANK
	.align		4
        /*0068*/ 	.byte	0x04, 0x0a
        /*006a*/ 	.short	(.L_19 - .L_18)
	.align		4
.L_18:
        /*006c*/ 	.word	index@(.nv.constant0._Z17vector_add_kernelPKfS0_Pfi)
        /*0070*/ 	.short	0x0380
        /*0072*/ 	.short	0x001c


	//----- nvinfo : EIATTR_SW_WAR
	.align		4
.L_19:
        /*0074*/ 	.byte	0x04, 0x36
        /*0076*/ 	.short	(.L_21 - .L_20)
.L_20:
        /*0078*/ 	.word	0x00000008
.L_21:


//--------------------- .nv.callgraph             --------------------------
	.section	.nv.callgraph,"",@"SHT_CUDA_CALLGRAPH"
	.align	4
	.sectionentsize	8
	.align		4
        /*0000*/ 	.word	0x00000000
	.align		4
        /*0004*/ 	.word	0xffffffff
	.align		4
        /*0008*/ 	.word	0x00000000
	.align		4
        /*000c*/ 	.word	0xfffffffe
	.align		4
        /*0010*/ 	.word	0x00000000
	.align		4
        /*0014*/ 	.word	0xfffffffd
	.align		4
        /*0018*/ 	.word	0x00000000
	.align		4
        /*001c*/ 	.word	0xfffffffc


//--------------------- .text._Z17vector_add_kernelPKfS0_Pfi --------------------------
	.section	.text._Z17vector_add_kernelPKfS0_Pfi,"ax",@progbits
	.align	128
        .global         _Z17vector_add_kernelPKfS0_Pfi
        .type           _Z17vector_add_kernelPKfS0_Pfi,@function
        .size           _Z17vector_add_kernelPKfS0_Pfi,(.L_x_1 - _Z17vector_add_kernelPKfS0_Pfi)
        .other          _Z17vector_add_kernelPKfS0_Pfi,@"STO_CUDA_ENTRY STV_DEFAULT"
_Z17vector_add_kernelPKfS0_Pfi:
.text._Z17vector_add_kernelPKfS0_Pfi:
[----:B------:R-:W-:Y:S01]  /*0000*/  LDC R1, c[0x0][0x37c] ;  /* 0x0000df00ff017b82 */ /* 0x000fe20000000800 */
[----:B------:R-:W0:Y:S07]  /*0010*/  S2R R0, SR_TID.X ;  /* 0x0000000000007919 */ /* 0x000e2e0000002100 */
[----:B------:R-:W0:Y:S01]  /*0020*/  S2UR UR4, SR_CTAID.X ;  /* 0x00000000000479c3 */ /* 0x000e220000002500 */
[----:B------:R-:W1:Y:S07]  /*0030*/  LDCU UR5, c[0x0][0x398] ;  /* 0x00007300ff0577ac */ /* 0x000e6e0008000800 */
[----:B------:R-:W0:Y:S02]  /*0040*/  LDC R9, c[0x0][0x360] ;  /* 0x0000d800ff097b82 */ /* 0x000e240000000800 */
[----:B0-----:R-:W-:-:S05]  /*0050*/  IMAD R9, R9, UR4, R0 ;  /* 0x0000000409097c24 */ /* 0x001fca000f8e0200 */
[----:B-1----:R-:W-:-:S13]  /*0060*/  ISETP.GE.AND P0, PT, R9, UR5, PT ;  /* 0x0000000509007c0c */ /* 0x002fda000bf06270 */
[----:B------:R-:W-:Y:S05]  /*0070*/  @P0 EXIT ;  /* 0x000000000000094d */ /* 0x000fea0003800000 */
[----:B------:R-:W0:Y:S01]  /*0080*/  LDC.64 R2, c[0x0][0x380] ;  /* 0x0000e000ff027b82 */ /* 0x000e220000000a00 */
[----:B------:R-:W1:Y:S07]  /*0090*/  LDCU.64 UR4, c[0x0][0x358] ;  /* 0x00006b00ff0477ac */ /* 0x000e6e0008000a00 */
[----:B------:R-:W2:Y:S08]  /*00a0*/  LDC.64 R4, c[0x0][0x388] ;  /* 0x0000e200ff047b82 */ /* 0x000eb00000000a00 */
[----:B------:R-:W3:Y:S01]  /*00b0*/  LDC.64 R6, c[0x0][0x390] ;  /* 0x0000e400ff067b82 */ /* 0x000ee20000000a00 */
[----:B0-----:R-:W-:-:S06]  /*00c0*/  IMAD.WIDE R2, R9, 0x4, R2 ;  /* 0x0000000409027825 */ /* 0x001fcc00078e0202 */
[----:B-1----:R-:W4:Y:S01]  /*00d0*/  LDG.E R2, desc[UR4][R2.64] ;  /* 0x0000000402027981 */ /* 0x002f22000c1e1900 */
[----:B--2---:R-:W-:-:S06]  /*00e0*/  IMAD.WIDE R4, R9, 0x4, R4 ;  /* 0x0000000409047825 */ /* 0x004fcc00078e0204 */
[----:B------:R-:W4:Y:S01]  /*00f0*/  LDG.E R5, desc[UR4][R4.64] ;  /* 0x0000000404057981 */ /* 0x000f22000c1e1900 */
[----:B---3--:R-:W-:-:S04]  /*0100*/  IMAD.WIDE R6, R9, 0x4, R6 ;  /* 0x0000000409067825 */ /* 0x008fc800078e0206 */
[----:B----4-:R-:W-:-:S05]  /*0110*/  FADD R9, R2, R5 ;  /* 0x0000000502097221 */ /* 0x010fca0000000000 */
[----:B------:R-:W-:Y:S01]  /*0120*/  STG.E desc[UR4][R6.64], R9 ;  /* 0x0000000906007986 */ /* 0x000fe2000c101904 */
[----:B------:R-:W-:Y:S05]  /*0130*/  EXIT ;  /* 0x000000000000794d */ /* 0x000fea0003800000 */
.L_x_0:
[----:B------:R-:W-:-:S00]  /*0140*/  BRA `(.L_x_0) ;  /* 0xfffffffc00fc7947 */ /* 0x000fc0000383ffff */
[----:B------:R-:W-:-:S00]  /*0150*/  NOP ;  /* 0x0000000000007918 */ /* 0x000fc00000000000 */
        /* <DEDUP_REMOVED lines=10> */
.L_x_1:


//--------------------- .nv.shared.reserved.0     --------------------------
	.section	.nv.shared.reserved.0,"aw",@nobits
	.weak		__nv_reservedSMEM_offset_0_alias
	.size		__nv_reservedSMEM_offset_0_alias, 0, 64
	.other		__nv_reservedSMEM_offset_0_alias,@"STO_CUDA_RESERVED_SHARED STV_DEFAULT"
__nv_reservedSMEM_offset_0_alias:
	.zero		0
	.zero		64


//--------------------- .nv.constant0._Z17vector_add_kernelPKfS0_Pfi --------------------------
	.section	.nv.constant0._Z17vector_add_kernelPKfS0_Pfi,"a",@progbits
	.sectionflags	@""
	.align	4
.nv.constant0._Z17vector_add_kernelPKfS0_Pfi:
	.zero		924


//--------------------- SYMBOLS --------------------------

	.type		.nv.reservedSmem.offset0,@object
	.size		.nv.reservedSmem.offset0,0x4
